	.headerflags	@"EF_CUDA_TEXMODE_UNIFIED EF_CUDA_64BIT_ADDRESS EF_CUDA_ACCELERATORS EF_CUDA_SM90 EF_CUDA_VIRTUAL_SM(EF_CUDA_SM90)"
	.elftype	@"ET_EXEC"


//--------------------- .nv.info                  --------------------------
	.section	.nv.info,"",@"SHT_CUDA_INFO"
	.align	4


	//----- nvinfo : EIATTR_REGCOUNT
	.align		4
        /*0000*/ 	.byte	0x04, 0x2f
        /*0002*/ 	.short	(.L_1 - .L_0)
	.align		4
.L_0:
        /*0004*/ 	.word	index@(triton_poi_fused_max_pool2d_with_indices_108)
        /*0008*/ 	.word	0x00000016


	//----- nvinfo : EIATTR_MIN_STACK_SIZE
	.align		4
.L_1:
        /*000c*/ 	.byte	0x04, 0x12
        /*000e*/ 	.short	(.L_3 - .L_2)
	.align		4
.L_2:
        /*0010*/ 	.word	index@(triton_poi_fused_max_pool2d_with_indices_108)
        /*0014*/ 	.word	0x00000000


	//----- nvinfo : EIATTR_FRAME_SIZE
	.align		4
.L_3:
        /*0018*/ 	.byte	0x04, 0x11
        /*001a*/ 	.short	(.L_5 - .L_4)
	.align		4
.L_4:
        /*001c*/ 	.word	index@(triton_poi_fused_max_pool2d_with_indices_108)
        /*0020*/ 	.word	0x00000000


	//----- nvinfo : EIATTR_MIN_STACK_SIZE
	.align		4
.L_5:
        /*0024*/ 	.byte	0x04, 0x12
        /*0026*/ 	.short	(.L_7 - .L_6)
	.align		4
.L_6:
        /*0028*/ 	.word	index@(triton_poi_fused_max_pool2d_with_indices_108)
        /*002c*/ 	.word	0x00000000
.L_7:


//--------------------- .nv.info.triton_poi_fused_max_pool2d_with_indices_108 --------------------------
	.section	.nv.info.triton_poi_fused_max_pool2d_with_indices_108,"",@"SHT_CUDA_INFO"
	.sectionflags	@""
	.align	4


	//----- nvinfo : EIATTR_CUDA_API_VERSION
	.align		4
        /*0000*/ 	.byte	0x04, 0x37
        /*0002*/ 	.short	(.L_9 - .L_8)
.L_8:
        /*0004*/ 	.word	0x0000007c


	//----- nvinfo : EIATTR_KPARAM_INFO
	.align		4
.L_9:
        /*0008*/ 	.byte	0x04, 0x17
        /*000a*/ 	.short	(.L_11 - .L_10)
.L_10:
        /*000c*/ 	.word	0x00000000
        /*0010*/ 	.short	0x0003
        /*0012*/ 	.short	0x0018
        /*0014*/ 	.byte	0x00, 0xf0, 0x11, 0x00


	//----- nvinfo : EIATTR_KPARAM_INFO
	.align		4
.L_11:
        /*0018*/ 	.byte	0x04, 0x17
        /*001a*/ 	.short	(.L_13 - .L_12)
.L_12:
        /*001c*/ 	.word	0x00000000
        /*0020*/ 	.short	0x0002
        /*0022*/ 	.short	0x0010
        /*0024*/ 	.byte	0x00, 0xf4, 0x21, 0x00


	//----- nvinfo : EIATTR_KPARAM_INFO
	.align		4
.L_13:
        /*0028*/ 	.byte	0x04, 0x17
        /*002a*/ 	.short	(.L_15 - .L_14)
.L_14:
        /*002c*/ 	.word	0x00000000
        /*0030*/ 	.short	0x0001
        /*0032*/ 	.short	0x0008
        /*0034*/ 	.byte	0x00, 0xf4, 0x21, 0x00


	//----- nvinfo : EIATTR_KPARAM_INFO
	.align		4
.L_15:
        /*0038*/ 	.byte	0x04, 0x17
        /*003a*/ 	.short	(.L_17 - .L_16)
.L_16:
        /*003c*/ 	.word	0x00000000
        /*0040*/ 	.short	0x0000
        /*0042*/ 	.short	0x0000
        /*0044*/ 	.byte	0x00, 0xf4, 0x21, 0x00


	//----- nvinfo : EIATTR_SPARSE_MMA_MASK
	.align		4
.L_17:
        /*0048*/ 	.byte	0x03, 0x50
        /*004a*/ 	.short	0x0000


	//----- nvinfo : EIATTR_MAXREG_COUNT
	.align		4
        /*004c*/ 	.byte	0x03, 0x1b
        /*004e*/ 	.short	0x00ff


	//----- nvinfo : EIATTR_EXIT_INSTR_OFFSETS
	.align		4
        /*0050*/ 	.byte	0x04, 0x1c
        /*0052*/ 	.short	(.L_19 - .L_18)


	//   ....[0]....
.L_18:
        /*0054*/ 	.word	0x00000480


	//----- nvinfo : EIATTR_REQNTID
	.align		4
.L_19:
        /*0058*/ 	.byte	0x04, 0x10
        /*005a*/ 	.short	(.L_21 - .L_20)
.L_20:
        /*005c*/ 	.word	0x00000080
        /*0060*/ 	.word	0x00000001
        /*0064*/ 	.word	0x00000001


	//----- nvinfo : EIATTR_CBANK_PARAM_SIZE
	.align		4
.L_21:
        /*0068*/ 	.byte	0x03, 0x19
        /*006a*/ 	.short	0x001c


	//----- nvinfo : EIATTR_PARAM_CBANK
	.align		4
        /*006c*/ 	.byte	0x04, 0x0a
        /*006e*/ 	.short	(.L_23 - .L_22)
	.align		4
.L_22:
        /*0070*/ 	.word	index@(.nv.constant0.triton_poi_fused_max_pool2d_with_indices_108)
        /*0074*/ 	.short	0x0210
        /*0076*/ 	.short	0x001c


	//----- nvinfo : EIATTR_SW_WAR
	.align		4
.L_23:
        /*0078*/ 	.byte	0x04, 0x36
        /*007a*/ 	.short	(.L_25 - .L_24)
.L_24:
        /*007c*/ 	.word	0x00000008
.L_25:


//--------------------- .nv.callgraph             --------------------------
	.section	.nv.callgraph,"",@"SHT_CUDA_CALLGRAPH"
	.align	4
	.sectionentsize	8
	.align		4
        /*0000*/ 	.word	0x00000000
	.align		4
        /*0004*/ 	.word	0xffffffff
	.align		4
        /*0008*/ 	.word	0x00000000
	.align		4
        /*000c*/ 	.word	0xfffffffe
	.align		4
        /*0010*/ 	.word	0x00000000
	.align		4
        /*0014*/ 	.word	0xfffffffd
	.align		4
        /*0018*/ 	.word	0x00000000
	.align		4
        /*001c*/ 	.word	0xfffffffc


//--------------------- .text.triton_poi_fused_max_pool2d_with_indices_108 --------------------------
	.section	.text.triton_poi_fused_max_pool2d_with_indices_108,"ax",@progbits
	.align	128
        .global         triton_poi_fused_max_pool2d_with_indices_108
        .type           triton_poi_fused_max_pool2d_with_indices_108,@function
        .size           triton_poi_fused_max_pool2d_with_indices_108,(.L_x_1 - triton_poi_fused_max_pool2d_with_indices_108)
        .other          triton_poi_fused_max_pool2d_with_indices_108,@"STO_CUDA_ENTRY STV_DEFAULT"
triton_poi_fused_max_pool2d_with_indices_108:
.text.triton_poi_fused_max_pool2d_with_indices_108:
[----:B------:R-:W-:Y:S01]  /*0000*/  LDC R1, c[0x0][0x28] ;  /* 0x00000a00ff017b82 */ /* 0x000fe20000000800 */
[----:B------:R-:W1:Y:S07]  /*0010*/  S2R R0, SR_TID.X ;  /* 0x0000000000007919 */ /* 0x000e6e0000002100 */
[----:B------:R-:W2:Y:S01]  /*0020*/  LDC.64 R2, c[0x0][0x210] ;  /* 0x00008400ff027b82 */ /* 0x000ea20000000a00 */
[----:B------:R-:W-:Y:S01]  /*0030*/  ULDC.64 UR4, c[0x0][0x208] ;  /* 0x0000820000047ab9 */ /* 0x000fe20000000a00 */
[----:B------:R-:W-:Y:S01]  /*0040*/  ULDC.64 UR6, c[0x0][0x220] ;  /* 0x0000880000067ab9 */ /* 0x000fe20000000a00 */
[----:B------:R-:W3:Y:S01]  /*0050*/  S2R R7, SR_CTAID.X ;  /* 0x0000000000077919 */ /* 0x000ee20000002500 */
[----:B-1----:R-:W-:Y:S01]  /*0060*/  IMAD.SHL.U32 R0, R0, 0x2, RZ ;  /* 0x0000000200007824 */ /* 0x002fe200078e00ff */
[----:B---3--:R-:W-:-:S04]  /*0070*/  SHF.R.S32.HI R9, RZ, 0x17, R7 ;  /* 0x00000017ff097819 */ /* 0x008fc80000011407 */
[----:B------:R-:W-:Y:S02]  /*0080*/  LOP3.LUT R0, R0, 0xfe, RZ, 0xc0, !PT ;  /* 0x000000fe00007812 */ /* 0x000fe400078ec0ff */
[----:B------:R-:W-:-:S03]  /*0090*/  SGXT R9, R9, 0x1 ;  /* 0x000000010909781a */ /* 0x000fc60000000200 */
[----:B------:R-:W-:-:S04]  /*00a0*/  IMAD R0, R7, 0x100, R0 ;  /* 0x0000010007007824 */ /* 0x000fc800078e0200 */
[----:B------:R-:W-:Y:S01]  /*00b0*/  VIADD R4, R0, 0x1 ;  /* 0x0000000100047836 */ /* 0x000fe20000000000 */
[----:B------:R-:W-:-:S04]  /*00c0*/  SHF.R.S32.HI R5, RZ, 0x1f, R0 ;  /* 0x0000001fff057819 */ /* 0x000fc80000011400 */
[----:B------:R-:W-:Y:S02]  /*00d0*/  LEA.HI R5, R5, R0, RZ, 0x3 ;  /* 0x0000000005057211 */ /* 0x000fe400078f18ff */
[----:B------:R-:W-:Y:S02]  /*00e0*/  LEA.HI R9, R9, R4, RZ, 0x3 ;  /* 0x0000000409097211 */ /* 0x000fe400078f18ff */
[C---:B------:R-:W-:Y:S01]  /*00f0*/  LOP3.LUT R7, R5.reuse, 0x7ffffff8, RZ, 0xc0, !PT ;  /* 0x7ffffff805077812 */ /* 0x040fe200078ec0ff */
[----:B------:R-:W-:Y:S01]  /*0100*/  IMAD.SHL.U32 R5, R5, 0x4, RZ ;  /* 0x0000000405057824 */ /* 0x000fe200078e00ff */
[----:B------:R-:W-:-:S03]  /*0110*/  LOP3.LUT R9, R9, 0x7ffffff8, RZ, 0xc0, !PT ;  /* 0x7ffffff809097812 */ /* 0x000fc600078ec0ff */
[----:B------:R-:W-:Y:S01]  /*0120*/  IMAD.IADD R7, R0, 0x1, -R7 ;  /* 0x0000000100077824 */ /* 0x000fe200078e0a07 */
[----:B------:R-:W-:Y:S01]  /*0130*/  LOP3.LUT R5, R5, 0xffffffe0, RZ, 0xc0, !PT ;  /* 0xffffffe005057812 */ /* 0x000fe200078ec0ff */
[----:B------:R-:W-:-:S04]  /*0140*/  IMAD.IADD R4, R4, 0x1, -R9 ;  /* 0x0000000104047824 */ /* 0x000fc800078e0a09 */
[--C-:B------:R-:W-:Y:S02]  /*0150*/  IMAD R15, R7, 0x2, R5.reuse ;  /* 0x00000002070f7824 */ /* 0x100fe400078e0205 */
[----:B------:R-:W-:Y:S02]  /*0160*/  IMAD R17, R4, 0x2, R5 ;  /* 0x0000000204117824 */ /* 0x000fe400078e0205 */
[----:B--2---:R-:W-:-:S04]  /*0170*/  IMAD.WIDE R8, R15, 0x4, R2 ;  /* 0x000000040f087825 */ /* 0x004fc800078e0202 */
[----:B------:R-:W-:Y:S01]  /*0180*/  VIADD R13, R15, 0x10 ;  /* 0x000000100f0d7836 */ /* 0x000fe20000000000 */
[----:B------:R-:W2:Y:S01]  /*0190*/  LDG.E.EL R4, desc[UR4][R8.64] ;  /* 0x0000000408047981 */ /* 0x000ea2000c2e1900 */
[----:B------:R-:W-:-:S03]  /*01a0*/  IMAD.WIDE R10, R17, 0x4, R2 ;  /* 0x00000004110a7825 */ /* 0x000fc600078e0202 */
[----:B------:R1:W2:Y:S01]  /*01b0*/  LDG.E.EL R18, desc[UR4][R8.64+0x4] ;  /* 0x0000040408127981 */ /* 0x0002a2000c2e1900 */
[----:B------:R-:W-:-:S03]  /*01c0*/  IMAD.WIDE R12, R13, 0x4, R2 ;  /* 0x000000040d0c7825 */ /* 0x000fc600078e0202 */
[----:B------:R-:W3:Y:S01]  /*01d0*/  LDG.E.EL R16, desc[UR4][R10.64] ;  /* 0x000000040a107981 */ /* 0x000ee2000c2e1900 */
[----:B------:R-:W-:-:S03]  /*01e0*/  VIADD R7, R17, 0x10 ;  /* 0x0000001011077836 */ /* 0x000fc60000000000 */
[----:B------:R-:W3:Y:S01]  /*01f0*/  LDG.E.EL R19, desc[UR4][R10.64+0x4] ;  /* 0x000004040a137981 */ /* 0x000ee2000c2e1900 */
[----:B------:R-:W-:-:S03]  /*0200*/  IMAD.WIDE R6, R7, 0x4, R2 ;  /* 0x0000000407067825 */ /* 0x000fc600078e0202 */
[----:B------:R4:W5:Y:S01]  /*0210*/  LDG.E.EL R5, desc[UR4][R12.64] ;  /* 0x000000040c057981 */ /* 0x000962000c2e1900 */
[----:B------:R-:W-:-:S03]  /*0220*/  VIADD R15, R15, 0x11 ;  /* 0x000000110f0f7836 */ /* 0x000fc60000000000 */
[----:B------:R-:W5:Y:S01]  /*0230*/  LDG.E.EL R6, desc[UR4][R6.64] ;  /* 0x0000000406067981 */ /* 0x000f62000c2e1900 */
[----:B------:R-:W-:Y:S02]  /*0240*/  VIADD R17, R17, 0x11 ;  /* 0x0000001111117836 */ /* 0x000fe40000000000 */
[--C-:B-1----:R-:W-:Y:S01]  /*0250*/  IMAD.WIDE R8, R15, 0x4, R2.reuse ;  /* 0x000000040f087825 */ /* 0x102fe200078e0202 */
[----:B----4-:R-:W1:Y:S03]  /*0260*/  LDC.64 R12, c[0x0][0x218] ;  /* 0x00008600ff0c7b82 */ /* 0x010e660000000a00 */
[----:B------:R-:W-:Y:S02]  /*0270*/  IMAD.WIDE R14, R17, 0x4, R2 ;  /* 0x00000004110e7825 */ /* 0x000fe400078e0202 */
[----:B------:R1:W4:Y:S04]  /*0280*/  LDG.E.EL R2, desc[UR4][R8.64] ;  /* 0x0000000408027981 */ /* 0x000328000c2e1900 */
[----:B------:R-:W4:Y:S01]  /*0290*/  LDG.E.EL R3, desc[UR4][R14.64] ;  /* 0x000000040e037981 */ /* 0x000f22000c2e1900 */
[----:B-1----:R-:W-:Y:S01]  /*02a0*/  IMAD.WIDE R8, R0, 0x4, R12 ;  /* 0x0000000400087825 */ /* 0x002fe200078e020c */
[----:B--2---:R-:W-:-:S02]  /*02b0*/  FSETP.GT.AND P3, PT, R18, R4, PT ;  /* 0x000000041200720b */ /* 0x004fc40003f64000 */
[----:B------:R-:W-:Y:S02]  /*02c0*/  FSETP.NAN.AND P0, PT, R18, R18, PT ;  /* 0x000000121200720b */ /* 0x000fe40003f08000 */
[----:B---3--:R-:W-:Y:S02]  /*02d0*/  FSETP.GT.AND P2, PT, R19, R16, PT ;  /* 0x000000101300720b */ /* 0x008fe40003f44000 */
[----:B-----5:R-:W-:-:S07]  /*02e0*/  FSETP.NAN.AND P4, PT, R5, R5, PT ;  /* 0x000000050500720b */ /* 0x020fce0003f88000 */
[----:B------:R-:W-:Y:S02]  /*02f0*/  @!P3 SEL R18, R18, R4, P0 ;  /* 0x000000041212b207 */ /* 0x000fe40000000000 */
[----:B------:R-:W-:Y:S02]  /*0300*/  FSETP.NAN.AND P1, PT, R6, R6, PT ;  /* 0x000000060600720b */ /* 0x000fe40003f28000 */
[C---:B------:R-:W-:Y:S02]  /*0310*/  FSETP.NAN.AND P5, PT, R19.reuse, R19, PT ;  /* 0x000000131300720b */ /* 0x040fe40003fa8000 */
[----:B------:R-:W-:Y:S02]  /*0320*/  FSETP.GEU.AND P0, PT, R18, R5, PT ;  /* 0x000000051200720b */ /* 0x000fe40003f0e000 */
[----:B------:R-:W-:Y:S02]  /*0330*/  @!P2 SEL R19, R19, R16, P5 ;  /* 0x000000101313a207 */ /* 0x000fe40002800000 */
[----:B------:R-:W-:-:S02]  /*0340*/  @!P4 SEL R5, R5, R18, !P0 ;  /* 0x000000120505c207 */ /* 0x000fc40004000000 */
[----:B------:R-:W-:Y:S02]  /*0350*/  FSETP.GEU.AND P4, PT, R19, R6, PT ;  /* 0x000000061300720b */ /* 0x000fe40003f8e000 */
[----:B------:R-:W-:Y:S02]  /*0360*/  SEL R4, RZ, 0x1, !P3 ;  /* 0x00000001ff047807 */ /* 0x000fe40005800000 */
[----:B------:R-:W-:Y:S02]  /*0370*/  SEL R7, RZ, 0x1, !P2 ;  /* 0x00000001ff077807 */ /* 0x000fe40005000000 */
[----:B----4-:R-:W-:Y:S02]  /*0380*/  FSETP.NAN.AND P3, PT, R2, R2, PT ;  /* 0x000000020200720b */ /* 0x010fe40003f68000 */
[----:B------:R-:W-:Y:S02]  /*0390*/  FSETP.NAN.AND P2, PT, R3, R3, PT ;  /* 0x000000030300720b */ /* 0x000fe40003f48000 */
[----:B------:R-:W-:-:S02]  /*03a0*/  @!P1 SEL R6, R6, R19, !P4 ;  /* 0x0000001306069207 */ /* 0x000fc40006000000 */
[----:B------:R-:W-:Y:S02]  /*03b0*/  SEL R4, R4, 0x2, P0 ;  /* 0x0000000204047807 */ /* 0x000fe40000000000 */
[----:B------:R-:W-:Y:S02]  /*03c0*/  SEL R7, R7, 0x2, P4 ;  /* 0x0000000207077807 */ /* 0x000fe40002000000 */
[----:B------:R-:W-:Y:S02]  /*03d0*/  FSETP.GEU.AND P1, PT, R5, R2, PT ;  /* 0x000000020500720b */ /* 0x000fe40003f2e000 */
[----:B------:R-:W-:Y:S02]  /*03e0*/  FSETP.GEU.AND P0, PT, R6, R3, PT ;  /* 0x000000030600720b */ /* 0x000fe40003f0e000 */
[----:B------:R-:W-:Y:S02]  /*03f0*/  SEL R4, R4, 0x3, P1 ;  /* 0x0000000304047807 */ /* 0x000fe40000800000 */
[----:B------:R-:W-:-:S02]  /*0400*/  SEL R7, R7, 0x3, P0 ;  /* 0x0000000307077807 */ /* 0x000fc40000000000 */
[----:B------:R-:W-:Y:S02]  /*0410*/  IADD3 R10, P4, R0, UR6, RZ ;  /* 0x00000006000a7c10 */ /* 0x000fe4000ff9e0ff */
[----:B------:R-:W-:Y:S01]  /*0420*/  @!P3 SEL R2, R2, R5, !P1 ;  /* 0x000000050202b207 */ /* 0x000fe20004800000 */
[----:B------:R-:W-:Y:S01]  /*0430*/  IMAD R7, R7, 0x100, R4 ;  /* 0x0000010007077824 */ /* 0x000fe200078e0204 */
[----:B------:R-:W-:Y:S02]  /*0440*/  @!P2 SEL R3, R3, R6, !P0 ;  /* 0x000000060303a207 */ /* 0x000fe40004000000 */
[----:B------:R-:W-:-:S03]  /*0450*/  LEA.HI.X.SX32 R11, R0, UR7, 0x1, P4 ;  /* 0x00000007000b7c11 */ /* 0x000fc6000a0f0eff */
[----:B------:R-:W-:Y:S04]  /*0460*/  STG.E.64 desc[UR4][R8.64], R2 ;  /* 0x0000000208007986 */ /* 0x000fe8000c101b04 */
[----:B------:R-:W-:Y:S01]  /*0470*/  STG.E.U16 desc[UR4][R10.64], R7 ;  /* 0x000000070a007986 */ /* 0x000fe2000c101504 */
[----:B------:R-:W-:Y:S05]  /*0480*/  EXIT ;  /* 0x000000000000794d */ /* 0x000fea0003800000 */
.L_x_0:
[----:B------:R-:W-:-:S00]  /*0490*/  BRA `(.L_x_0) ;  /* 0xfffffffc00fc7947 */ /* 0x000fc0000383ffff */
[----:B------:R-:W-:-:S00]  /*04a0*/  NOP ;  /* 0x0000000000007918 */ /* 0x000fc00000000000 */
        /* <DEDUP_REMOVED lines=13> */
.L_x_1:


//--------------------- .nv.constant0.triton_poi_fused_max_pool2d_with_indices_108 --------------------------
	.section	.nv.constant0.triton_poi_fused_max_pool2d_with_indices_108,"a",@progbits
	.sectionflags	@""
	.align	4
.nv.constant0.triton_poi_fused_max_pool2d_with_indices_108:
	.zero		556
